	.headerflags	@"EF_CUDA_TEXMODE_UNIFIED EF_CUDA_64BIT_ADDRESS EF_CUDA_ACCELERATORS EF_CUDA_SM90 EF_CUDA_VIRTUAL_SM(EF_CUDA_SM90)"
	.elftype	@"ET_EXEC"


//--------------------- .nv.info                  --------------------------
	.section	.nv.info,"",@"SHT_CUDA_INFO"
	.align	4


	//----- nvinfo : EIATTR_REGCOUNT
	.align		4
        /*0000*/ 	.byte	0x04, 0x2f
        /*0002*/ 	.short	(.L_3 - .L_2)
	.align		4
.L_2:
        /*0004*/ 	.word	index@(triton_poi_fused__native_batch_norm_legit_no_training_hardtanh_13)
        /*0008*/ 	.word	0x00000010


	//----- nvinfo : EIATTR_MIN_STACK_SIZE
	.align		4
.L_3:
        /*000c*/ 	.byte	0x04, 0x12
        /*000e*/ 	.short	(.L_5 - .L_4)
	.align		4
.L_4:
        /*0010*/ 	.word	index@(triton_poi_fused__native_batch_norm_legit_no_training_hardtanh_13)
        /*0014*/ 	.word	0x00000000


	//----- nvinfo : EIATTR_FRAME_SIZE
	.align		4
.L_5:
        /*0018*/ 	.byte	0x04, 0x11
        /*001a*/ 	.short	(.L_7 - .L_6)
	.align		4
.L_6:
        /*001c*/ 	.word	index@(triton_poi_fused__native_batch_norm_legit_no_training_hardtanh_13)
        /*0020*/ 	.word	0x00000000


	//----- nvinfo : EIATTR_MIN_STACK_SIZE
	.align		4
.L_7:
        /*0024*/ 	.byte	0x04, 0x12
        /*0026*/ 	.short	(.L_9 - .L_8)
	.align		4
.L_8:
        /*0028*/ 	.word	index@(triton_poi_fused__native_batch_norm_legit_no_training_hardtanh_13)
        /*002c*/ 	.word	0x00000000
.L_9:


//--------------------- .nv.info.triton_poi_fused__native_batch_norm_legit_no_training_hardtanh_13 --------------------------
	.section	.nv.info.triton_poi_fused__native_batch_norm_legit_no_training_hardtanh_13,"",@"SHT_CUDA_INFO"
	.sectionflags	@""
	.align	4


	//----- nvinfo : EIATTR_CUDA_API_VERSION
	.align		4
        /*0000*/ 	.byte	0x04, 0x37
        /*0002*/ 	.short	(.L_11 - .L_10)
.L_10:
        /*0004*/ 	.word	0x0000007c


	//----- nvinfo : EIATTR_KPARAM_INFO
	.align		4
.L_11:
        /*0008*/ 	.byte	0x04, 0x17
        /*000a*/ 	.short	(.L_13 - .L_12)
.L_12:
        /*000c*/ 	.word	0x00000000
        /*0010*/ 	.short	0x0006
        /*0012*/ 	.short	0x0030
        /*0014*/ 	.byte	0x00, 0xf0, 0x11, 0x00


	//----- nvinfo : EIATTR_KPARAM_INFO
	.align		4
.L_13:
        /*0018*/ 	.byte	0x04, 0x17
        /*001a*/ 	.short	(.L_15 - .L_14)
.L_14:
        /*001c*/ 	.word	0x00000000
        /*0020*/ 	.short	0x0005
        /*0022*/ 	.short	0x0028
        /*0024*/ 	.byte	0x00, 0xf4, 0x21, 0x00


	//----- nvinfo : EIATTR_KPARAM_INFO
	.align		4
.L_15:
        /*0028*/ 	.byte	0x04, 0x17
        /*002a*/ 	.short	(.L_17 - .L_16)
.L_16:
        /*002c*/ 	.word	0x00000000
        /*0030*/ 	.short	0x0004
        /*0032*/ 	.short	0x0020
        /*0034*/ 	.byte	0x00, 0xf4, 0x21, 0x00


	//----- nvinfo : EIATTR_KPARAM_INFO
	.align		4
.L_17:
        /*0038*/ 	.byte	0x04, 0x17
        /*003a*/ 	.short	(.L_19 - .L_18)
.L_18:
        /*003c*/ 	.word	0x00000000
        /*0040*/ 	.short	0x0003
        /*0042*/ 	.short	0x0018
        /*0044*/ 	.byte	0x00, 0xf4, 0x21, 0x00


	//----- nvinfo : EIATTR_KPARAM_INFO
	.align		4
.L_19:
        /*0048*/ 	.byte	0x04, 0x17
        /*004a*/ 	.short	(.L_21 - .L_20)
.L_20:
        /*004c*/ 	.word	0x00000000
        /*0050*/ 	.short	0x0002
        /*0052*/ 	.short	0x0010
        /*0054*/ 	.byte	0x00, 0xf4, 0x21, 0x00


	//----- nvinfo : EIATTR_KPARAM_INFO
	.align		4
.L_21:
        /*0058*/ 	.byte	0x04, 0x17
        /*005a*/ 	.short	(.L_23 - .L_22)
.L_22:
        /*005c*/ 	.word	0x00000000
        /*0060*/ 	.short	0x0001
        /*0062*/ 	.short	0x0008
        /*0064*/ 	.byte	0x00, 0xf4, 0x21, 0x00


	//----- nvinfo : EIATTR_KPARAM_INFO
	.align		4
.L_23:
        /*0068*/ 	.byte	0x04, 0x17
        /*006a*/ 	.short	(.L_25 - .L_24)
.L_24:
        /*006c*/ 	.word	0x00000000
        /*0070*/ 	.short	0x0000
        /*0072*/ 	.short	0x0000
        /*0074*/ 	.byte	0x00, 0xf4, 0x21, 0x00


	//----- nvinfo : EIATTR_SPARSE_MMA_MASK
	.align		4
.L_25:
        /*0078*/ 	.byte	0x03, 0x50
        /*007a*/ 	.short	0x0000


	//----- nvinfo : EIATTR_MAXREG_COUNT
	.align		4
        /*007c*/ 	.byte	0x03, 0x1b
        /*007e*/ 	.short	0x00ff


	//----- nvinfo : EIATTR_EXIT_INSTR_OFFSETS
	.align		4
        /*0080*/ 	.byte	0x04, 0x1c
        /*0082*/ 	.short	(.L_27 - .L_26)


	//   ....[0]....
.L_26:
        /*0084*/ 	.word	0x00000420


	//----- nvinfo : EIATTR_REQNTID
	.align		4
.L_27:
        /*0088*/ 	.byte	0x04, 0x10
        /*008a*/ 	.short	(.L_29 - .L_28)
.L_28:
        /*008c*/ 	.word	0x00000100
        /*0090*/ 	.word	0x00000001
        /*0094*/ 	.word	0x00000001


	//----- nvinfo : EIATTR_CBANK_PARAM_SIZE
	.align		4
.L_29:
        /*0098*/ 	.byte	0x03, 0x19
        /*009a*/ 	.short	0x0034


	//----- nvinfo : EIATTR_PARAM_CBANK
	.align		4
        /*009c*/ 	.byte	0x04, 0x0a
        /*009e*/ 	.short	(.L_31 - .L_30)
	.align		4
.L_30:
        /*00a0*/ 	.word	index@(.nv.constant0.triton_poi_fused__native_batch_norm_legit_no_training_hardtanh_13)
        /*00a4*/ 	.short	0x0210
        /*00a6*/ 	.short	0x0034


	//----- nvinfo : EIATTR_SW_WAR
	.align		4
.L_31:
        /*00a8*/ 	.byte	0x04, 0x36
        /*00aa*/ 	.short	(.L_33 - .L_32)
.L_32:
        /*00ac*/ 	.word	0x00000008
.L_33:


//--------------------- .nv.callgraph             --------------------------
	.section	.nv.callgraph,"",@"SHT_CUDA_CALLGRAPH"
	.align	4
	.sectionentsize	8
	.align		4
        /*0000*/ 	.word	0x00000000
	.align		4
        /*0004*/ 	.word	0xffffffff
	.align		4
        /*0008*/ 	.word	0x00000000
	.align		4
        /*000c*/ 	.word	0xfffffffe
	.align		4
        /*0010*/ 	.word	0x00000000
	.align		4
        /*0014*/ 	.word	0xfffffffd
	.align		4
        /*0018*/ 	.word	0x00000000
	.align		4
        /*001c*/ 	.word	0xfffffffc


//--------------------- .nv.constant4             --------------------------
	.section	.nv.constant4,"a",@progbits
	.align	8
	.align		8
.nv.constant4:
        /*0000*/ 	.dword	_$_str
	.align		8
        /*0008*/ 	.dword	_$_str_$_2


//--------------------- .text.triton_poi_fused__native_batch_norm_legit_no_training_hardtanh_13 --------------------------
	.section	.text.triton_poi_fused__native_batch_norm_legit_no_training_hardtanh_13,"ax",@progbits
	.align	128
        .global         triton_poi_fused__native_batch_norm_legit_no_training_hardtanh_13
        .type           triton_poi_fused__native_batch_norm_legit_no_training_hardtanh_13,@function
        .size           triton_poi_fused__native_batch_norm_legit_no_training_hardtanh_13,(.L_x_1 - triton_poi_fused__native_batch_norm_legit_no_training_hardtanh_13)
        .other          triton_poi_fused__native_batch_norm_legit_no_training_hardtanh_13,@"STO_CUDA_ENTRY STV_DEFAULT"
triton_poi_fused__native_batch_norm_legit_no_training_hardtanh_13:
.text.triton_poi_fused__native_batch_norm_legit_no_training_hardtanh_13:
[----:B------:R-:W-:Y:S01]  /*0000*/  LDC R1, c[0x0][0x28] ;  /* 0x00000a00ff017b82 */ /* 0x000fe20000000800 */
[----:B------:R-:W1:Y:S07]  /*0010*/  S2R R0, SR_TID.X ;  /* 0x0000000000007919 */ /* 0x000e6e0000002100 */
[----:B------:R-:W2:Y:S01]  /*0020*/  LDC.64 R2, c[0x0][0x220] ;  /* 0x00008800ff027b82 */ /* 0x000ea20000000a00 */
[----:B------:R-:W-:Y:S01]  /*0030*/  ULDC.64 UR4, c[0x0][0x208] ;  /* 0x0000820000047ab9 */ /* 0x000fe20000000a00 */
[----:B------:R-:W3:Y:S06]  /*0040*/  S2R R5, SR_CTAID.X ;  /* 0x0000000000057919 */ /* 0x000eec0000002500 */
[----:B------:R-:W4:Y:S08]  /*0050*/  LDC.64 R6, c[0x0][0x218] ;  /* 0x00008600ff067b82 */ /* 0x000f300000000a00 */
[----:B------:R-:W5:Y:S08]  /*0060*/  LDC.64 R8, c[0x0][0x228] ;  /* 0x00008a00ff087b82 */ /* 0x000f700000000a00 */
[----:B------:R-:W5:Y:S01]  /*0070*/  LDC.64 R10, c[0x0][0x230] ;  /* 0x00008c00ff0a7b82 */ /* 0x000f620000000a00 */
[----:B-1----:R-:W-:-:S04]  /*0080*/  SHF.L.U32 R0, R0, 0x1, RZ ;  /* 0x0000000100007819 */ /* 0x002fc800000006ff */
[----:B------:R-:W-:-:S04]  /*0090*/  LOP3.LUT R0, R0, 0x1fe, RZ, 0xc0, !PT ;  /* 0x000001fe00007812 */ /* 0x000fc800078ec0ff */
[----:B---3--:R-:W-:-:S05]  /*00a0*/  LEA R0, R5, R0, 0x9 ;  /* 0x0000000005007211 */ /* 0x008fca00078e48ff */
[----:B------:R-:W-:-:S05]  /*00b0*/  IMAD.HI R4, R0, 0x2aaaaaab, RZ ;  /* 0x2aaaaaab00047827 */ /* 0x000fca00078e02ff */
[----:B------:R-:W-:-:S04]  /*00c0*/  SHF.R.U32.HI R5, RZ, 0x1f, R4 ;  /* 0x0000001fff057819 */ /* 0x000fc80000011604 */
[----:B------:R-:W-:-:S05]  /*00d0*/  LEA.HI R5, R4, R5, RZ, 0x1b ;  /* 0x0000000504057211 */ /* 0x000fca00078fd8ff */
[----:B------:R-:W-:Y:S02]  /*00e0*/  IMAD R13, R5, -0xc0, R0 ;  /* 0xffffff40050d7824 */ /* 0x000fe400078e0200 */
[----:B------:R-:W1:Y:S02]  /*00f0*/  LDC.64 R4, c[0x0][0x210] ;  /* 0x00008400ff047b82 */ /* 0x000e640000000a00 */
[----:B--2---:R-:W-:-:S06]  /*0100*/  IMAD.WIDE R2, R13, 0x4, R2 ;  /* 0x000000040d027825 */ /* 0x004fcc00078e0202 */
[----:B------:R-:W2:Y:S01]  /*0110*/  LDG.E.EL.64 R2, desc[UR4][R2.64] ;  /* 0x0000000402027981 */ /* 0x000ea2000c2e1b00 */
[----:B----4-:R-:W-:-:S04]  /*0120*/  IMAD.WIDE R6, R13, 0x4, R6 ;  /* 0x000000040d067825 */ /* 0x010fc800078e0206 */
[C---:B-----5:R-:W-:Y:S02]  /*0130*/  IMAD.WIDE R8, R13.reuse, 0x4, R8 ;  /* 0x000000040d087825 */ /* 0x060fe400078e0208 */
[----:B------:R-:W3:Y:S02]  /*0140*/  LDG.E.EL.64 R6, desc[UR4][R6.64] ;  /* 0x0000000406067981 */ /* 0x000ee4000c2e1b00 */
[----:B0-----:R-:W-:Y:S02]  /*0150*/  IMAD.WIDE R10, R13, 0x4, R10 ;  /* 0x000000040d0a7825 */ /* 0x001fe400078e020a */
[----:B------:R-:W4:Y:S04]  /*0160*/  LDG.E.EL.64 R8, desc[UR4][R8.64] ;  /* 0x0000000408087981 */ /* 0x000f28000c2e1b00 */
[----:B------:R-:W4:Y:S01]  /*0170*/  LDG.E.EL.64 R10, desc[UR4][R10.64] ;  /* 0x000000040a0a7981 */ /* 0x000f22000c2e1b00 */
[----:B-1----:R-:W-:-:S06]  /*0180*/  IMAD.WIDE R4, R0, 0x4, R4 ;  /* 0x0000000400047825 */ /* 0x002fcc00078e0204 */
[----:B------:R-:W3:Y:S01]  /*0190*/  LDG.E.64 R4, desc[UR4][R4.64] ;  /* 0x0000000404047981 */ /* 0x000ee2000c1e1b00 */
[----:B--2---:R-:W-:Y:S01]  /*01a0*/  FADD R2, R2, 9.9999997473787516356e-06 ;  /* 0x3727c5ac02027421 */ /* 0x004fe20000000000 */
[----:B------:R-:W-:-:S03]  /*01b0*/  FADD R3, R3, 9.9999997473787516356e-06 ;  /* 0x3727c5ac03037421 */ /* 0x000fc60000000000 */
[----:B------:R-:W0:Y:S08]  /*01c0*/  MUFU.SQRT R12, R2 ;  /* 0x00000002000c7308 */ /* 0x000e300000002000 */
[----:B------:R-:W1:Y:S01]  /*01d0*/  MUFU.SQRT R13, R3 ;  /* 0x00000003000d7308 */ /* 0x000e620000002000 */
[C---:B0-----:R-:W-:Y:S02]  /*01e0*/  FSETP.GT.AND P0, PT, R12.reuse, 8.50705917302346158658e+37, PT ;  /* 0x7e8000000c00780b */ /* 0x041fe40003f04000 */
[----:B------:R-:W-:-:S02]  /*01f0*/  FSETP.GEU.AND P2, PT, R12, 1.175494350822287508e-38, PT ;  /* 0x008000000c00780b */ /* 0x000fc40003f4e000 */
[C---:B-1----:R-:W-:Y:S02]  /*0200*/  FSETP.GT.AND P1, PT, R13.reuse, 8.50705917302346158658e+37, PT ;  /* 0x7e8000000d00780b */ /* 0x042fe40003f24000 */
[----:B------:R-:W-:-:S07]  /*0210*/  FSETP.GEU.AND P3, PT, R13, 1.175494350822287508e-38, PT ;  /* 0x008000000d00780b */ /* 0x000fce0003f6e000 */
[----:B------:R-:W-:Y:S01]  /*0220*/  @P0 FMUL R12, R12, 0.25 ;  /* 0x3e8000000c0c0820 */ /* 0x000fe20000400000 */
[----:B------:R-:W-:-:S03]  /*0230*/  HFMA2.MMA R2, -RZ, RZ, 1.625, 0 ;  /* 0x3e800000ff027435 */ /* 0x000fc600000001ff */
[----:B------:R-:W-:Y:S01]  /*0240*/  @!P2 FMUL R12, R12, 16777216 ;  /* 0x4b8000000c0ca820 */ /* 0x000fe20000400000 */
[----:B------:R-:W-:-:S04]  /*0250*/  @P1 FMUL R13, R13, 0.25 ;  /* 0x3e8000000d0d1820 */ /* 0x000fc80000400000 */
[----:B------:R-:W-:Y:S01]  /*0260*/  @!P3 FMUL R13, R13, 16777216 ;  /* 0x4b8000000d0db820 */ /* 0x000fe20000400000 */
[----:B------:R-:W0:Y:S01]  /*0270*/  MUFU.RCP R12, R12 ;  /* 0x0000000c000c7308 */ /* 0x000e220000001000 */
[----:B------:R-:W-:-:S07]  /*0280*/  FSEL R3, R2, 1, P0 ;  /* 0x3f80000002037808 */ /* 0x000fce0000000000 */
[----:B------:R-:W1:Y:S01]  /*0290*/  MUFU.RCP R13, R13 ;  /* 0x0000000d000d7308 */ /* 0x000e620000001000 */
[----:B------:R-:W-:Y:S01]  /*02a0*/  FSEL R2, R2, 1, P1 ;  /* 0x3f80000002027808 */ /* 0x000fe20000800000 */
[----:B------:R-:W-:Y:S01]  /*02b0*/  @!P2 FMUL R3, R3, 16777216 ;  /* 0x4b8000000303a820 */ /* 0x000fe20000400000 */
[----:B---3--:R-:W-:-:S03]  /*02c0*/  FADD R4, R4, -R6 ;  /* 0x8000000604047221 */ /* 0x008fc60000000000 */
[----:B------:R-:W-:Y:S01]  /*02d0*/  @!P3 FMUL R2, R2, 16777216 ;  /* 0x4b8000000202b820 */ /* 0x000fe20000400000 */
[----:B0-----:R-:W-:Y:S01]  /*02e0*/  FMUL R3, R12, R3 ;  /* 0x000000030c037220 */ /* 0x001fe20000400000 */
[----:B------:R-:W-:-:S03]  /*02f0*/  FADD R5, R5, -R7 ;  /* 0x8000000705057221 */ /* 0x000fc60000000000 */
[----:B------:R-:W-:Y:S01]  /*0300*/  FMUL R7, R4, R3 ;  /* 0x0000000304077220 */ /* 0x000fe20000400000 */
[----:B-1----:R-:W-:-:S03]  /*0310*/  FMUL R2, R13, R2 ;  /* 0x000000020d027220 */ /* 0x002fc60000400000 */
[----:B----4-:R-:W-:Y:S01]  /*0320*/  FFMA R7, R8, R7, R10 ;  /* 0x0000000708077223 */ /* 0x010fe2000000000a */
[----:B------:R-:W-:Y:S02]  /*0330*/  FMUL R4, R5, R2 ;  /* 0x0000000205047220 */ /* 0x000fe40000400000 */
[----:B------:R-:W0:Y:S02]  /*0340*/  LDC.64 R2, c[0x0][0x238] ;  /* 0x00008e00ff027b82 */ /* 0x000e240000000a00 */
[----:B------:R-:W-:Y:S01]  /*0350*/  FFMA R4, R9, R4, R11 ;  /* 0x0000000409047223 */ /* 0x000fe2000000000b */
[----:B------:R-:W-:-:S04]  /*0360*/  FSETP.GTU.AND P0, PT, R7, RZ, PT ;  /* 0x000000ff0700720b */ /* 0x000fc80003f0c000 */
[C---:B------:R-:W-:Y:S02]  /*0370*/  FSETP.GTU.AND P1, PT, R4.reuse, RZ, PT ;  /* 0x000000ff0400720b */ /* 0x040fe40003f2c000 */
[----:B------:R-:W-:Y:S02]  /*0380*/  FSEL R6, R7, RZ, P0 ;  /* 0x000000ff07067208 */ /* 0x000fe40000000000 */
[----:B------:R-:W-:Y:S02]  /*0390*/  FSEL R7, R4, RZ, P1 ;  /* 0x000000ff04077208 */ /* 0x000fe40000800000 */
[C---:B------:R-:W-:Y:S02]  /*03a0*/  FSETP.GEU.AND P2, PT, R6.reuse, 6, PT ;  /* 0x40c000000600780b */ /* 0x040fe40003f4e000 */
[----:B------:R-:W-:Y:S02]  /*03b0*/  FSETP.GEU.AND P3, PT, R7, 6, PT ;  /* 0x40c000000700780b */ /* 0x000fe40003f6e000 */
[----:B------:R-:W-:-:S02]  /*03c0*/  FSETP.NAN.AND P0, PT, R6, R6, PT ;  /* 0x000000060600720b */ /* 0x000fc40003f08000 */
[----:B------:R-:W-:Y:S01]  /*03d0*/  FSETP.NAN.AND P1, PT, R7, R7, PT ;  /* 0x000000070700720b */ /* 0x000fe20003f28000 */
[----:B0-----:R-:W-:-:S06]  /*03e0*/  IMAD.WIDE R2, R0, 0x4, R2 ;  /* 0x0000000400027825 */ /* 0x001fcc00078e0202 */
[----:B------:R-:W-:Y:S02]  /*03f0*/  @P2 SEL R6, R6, 0x40c00000, P0 ;  /* 0x40c0000006062807 */ /* 0x000fe40000000000 */
[----:B------:R-:W-:-:S05]  /*0400*/  @P3 SEL R7, R7, 0x40c00000, P1 ;  /* 0x40c0000007073807 */ /* 0x000fca0000800000 */
[----:B------:R-:W-:Y:S01]  /*0410*/  STG.E.64 desc[UR4][R2.64], R6 ;  /* 0x0000000602007986 */ /* 0x000fe2000c101b04 */
[----:B------:R-:W-:Y:S05]  /*0420*/  EXIT ;  /* 0x000000000000794d */ /* 0x000fea0003800000 */
.L_x_0:
[----:B------:R-:W-:-:S00]  /*0430*/  BRA `(.L_x_0) ;  /* 0xfffffffc00fc7947 */ /* 0x000fc0000383ffff */
[----:B------:R-:W-:-:S00]  /*0440*/  NOP ;  /* 0x0000000000007918 */ /* 0x000fc00000000000 */
        /* <DEDUP_REMOVED lines=11> */
.L_x_1:


//--------------------- .nv.global.init           --------------------------
	.section	.nv.global.init,"aw",@progbits
.nv.global.init:
	.type		_$_str,@object
	.size		_$_str,(_$_str_$_2 - _$_str)
_$_str:
        /*0000*/ 	.byte	0x5f, 0x5f, 0x43, 0x55, 0x44, 0x41, 0x5f, 0x46, 0x54, 0x5a, 0x00
	.type		_$_str_$_2,@object
	.size		_$_str_$_2,(.L_1 - _$_str_$_2)
_$_str_$_2:
        /*000b*/ 	.byte	0x5f, 0x5f, 0x43, 0x55, 0x44, 0x41, 0x5f, 0x50, 0x52, 0x45, 0x43, 0x5f, 0x53, 0x51, 0x52, 0x54
        /*001b*/ 	.byte	0x00
.L_1:


//--------------------- .nv.constant0.triton_poi_fused__native_batch_norm_legit_no_training_hardtanh_13 --------------------------
	.section	.nv.constant0.triton_poi_fused__native_batch_norm_legit_no_training_hardtanh_13,"a",@progbits
	.sectionflags	@""
	.align	4
.nv.constant0.triton_poi_fused__native_batch_norm_legit_no_training_hardtanh_13:
	.zero		580
